//
// Generated by NVIDIA NVVM Compiler
//
// Compiler Build ID: CL-36424714
// Cuda compilation tools, release 13.0, V13.0.88
// Based on NVVM 20.0.0
//

.version 9.0
.target sm_100
.address_size 64

	// .globl	_ZN3cub18CUB_300001_SM_10006detail11EmptyKernelIvEEvv
.global .align 1 .b8 _ZN40_INTERNAL_7607c934_4_k_cu_2c59243e_581304cuda3std3__45__cpo5beginE[1];
.global .align 1 .b8 _ZN40_INTERNAL_7607c934_4_k_cu_2c59243e_581304cuda3std3__45__cpo3endE[1];
.global .align 1 .b8 _ZN40_INTERNAL_7607c934_4_k_cu_2c59243e_581304cuda3std3__45__cpo6cbeginE[1];
.global .align 1 .b8 _ZN40_INTERNAL_7607c934_4_k_cu_2c59243e_581304cuda3std3__45__cpo4cendE[1];
.global .align 1 .b8 _ZN40_INTERNAL_7607c934_4_k_cu_2c59243e_581304cuda3std3__45__cpo6rbeginE[1];
.global .align 1 .b8 _ZN40_INTERNAL_7607c934_4_k_cu_2c59243e_581304cuda3std3__45__cpo4rendE[1];
.global .align 1 .b8 _ZN40_INTERNAL_7607c934_4_k_cu_2c59243e_581304cuda3std3__45__cpo7crbeginE[1];
.global .align 1 .b8 _ZN40_INTERNAL_7607c934_4_k_cu_2c59243e_581304cuda3std3__45__cpo5crendE[1];
.global .align 1 .b8 _ZN40_INTERNAL_7607c934_4_k_cu_2c59243e_581304cuda3std3__442_GLOBAL__N__7607c934_4_k_cu_2c59243e_581306ignoreE[1];
.global .align 1 .b8 _ZN40_INTERNAL_7607c934_4_k_cu_2c59243e_581304cuda3std3__419piecewise_constructE[1];
.global .align 1 .b8 _ZN40_INTERNAL_7607c934_4_k_cu_2c59243e_581304cuda3std3__48in_placeE[1];
.global .align 1 .b8 _ZN40_INTERNAL_7607c934_4_k_cu_2c59243e_581304cuda3std3__420unreachable_sentinelE[1];
.global .align 1 .b8 _ZN40_INTERNAL_7607c934_4_k_cu_2c59243e_581304cuda3std6ranges3__45__cpo4swapE[1];
.global .align 1 .b8 _ZN40_INTERNAL_7607c934_4_k_cu_2c59243e_581304cuda3std6ranges3__45__cpo9iter_moveE[1];
.global .align 1 .b8 _ZN40_INTERNAL_7607c934_4_k_cu_2c59243e_581304cuda3std6ranges3__45__cpo5beginE[1];
.global .align 1 .b8 _ZN40_INTERNAL_7607c934_4_k_cu_2c59243e_581304cuda3std6ranges3__45__cpo3endE[1];
.global .align 1 .b8 _ZN40_INTERNAL_7607c934_4_k_cu_2c59243e_581304cuda3std6ranges3__45__cpo6cbeginE[1];
.global .align 1 .b8 _ZN40_INTERNAL_7607c934_4_k_cu_2c59243e_581304cuda3std6ranges3__45__cpo4cendE[1];
.global .align 1 .b8 _ZN40_INTERNAL_7607c934_4_k_cu_2c59243e_581304cuda3std6ranges3__45__cpo7advanceE[1];
.global .align 1 .b8 _ZN40_INTERNAL_7607c934_4_k_cu_2c59243e_581304cuda3std6ranges3__45__cpo9iter_swapE[1];
.global .align 1 .b8 _ZN40_INTERNAL_7607c934_4_k_cu_2c59243e_581304cuda3std6ranges3__45__cpo4nextE[1];
.global .align 1 .b8 _ZN40_INTERNAL_7607c934_4_k_cu_2c59243e_581304cuda3std6ranges3__45__cpo4prevE[1];
.global .align 1 .b8 _ZN40_INTERNAL_7607c934_4_k_cu_2c59243e_581304cuda3std6ranges3__45__cpo4dataE[1];
.global .align 1 .b8 _ZN40_INTERNAL_7607c934_4_k_cu_2c59243e_581304cuda3std6ranges3__45__cpo5cdataE[1];
.global .align 1 .b8 _ZN40_INTERNAL_7607c934_4_k_cu_2c59243e_581304cuda3std6ranges3__45__cpo4sizeE[1];
.global .align 1 .b8 _ZN40_INTERNAL_7607c934_4_k_cu_2c59243e_581304cuda3std6ranges3__45__cpo5ssizeE[1];
.global .align 1 .b8 _ZN40_INTERNAL_7607c934_4_k_cu_2c59243e_581304cuda3std6ranges3__45__cpo8distanceE[1];
.global .align 1 .b8 _ZN40_INTERNAL_7607c934_4_k_cu_2c59243e_581306thrust24THRUST_300001_SM_1000_NS6system6detail10sequential3seqE[1];

.visible .entry _ZN3cub18CUB_300001_SM_10006detail11EmptyKernelIvEEvv()
{


	ret;

}


// ===== COMPILED SASS (sm_100) =====

	.target	sm_100

	.elftype	@"ET_EXEC"


//--------------------- .note.nv.tkinfo           --------------------------
	.section	.note.nv.tkinfo,"",@"SHT_NOTE"
	.sectionflags	@"SHF_NOTE_NV_TKINFO"
	.tkinfo
        /*0018*/ 	.word	0x00000002
        /*0030*/ 	.string	""
        /*0030*/ 	.string	"ptxas"
        /*0030*/ 	.string	"Cuda compilation tools, release 13.0, V13.0.88"
        /*0030*/ 	.string	"Build cuda_13.0.r13.0/compiler.36424714_0"
        /*0030*/ 	.string	"-arch sm_100 -m 64 "



//--------------------- .note.nv.cuinfo           --------------------------
	.section	.note.nv.cuinfo,"",@"SHT_NOTE"
	.sectionflags	@"SHF_NOTE_NV_CUINFO"
        /*0018*/ 	.short	0x0002
        /*001a*/ 	.short	0x0064
        /*001c*/ 	.short	0x0082
	.zero		2


//--------------------- .nv.info                  --------------------------
	.section	.nv.info,"",@"SHT_CUDA_INFO"
	.align	4


	//----- nvinfo : EIATTR_REGCOUNT
	.align		4
        /*0000*/ 	.byte	0x04, 0x2f
        /*0002*/ 	.short	(.L_29 - .L_28)
	.align		4
.L_28:
        /*0004*/ 	.word	index@(_ZN3cub18CUB_300001_SM_10006detail11EmptyKernelIvEEvv)
        /*0008*/ 	.word	0x00000004


	//----- nvinfo : EIATTR_FRAME_SIZE
	.align		4
.L_29:
        /*000c*/ 	.byte	0x04, 0x11
        /*000e*/ 	.short	(.L_31 - .L_30)
	.align		4
.L_30:
        /*0010*/ 	.word	index@(_ZN3cub18CUB_300001_SM_10006detail11EmptyKernelIvEEvv)
        /*0014*/ 	.word	0x00000000


	//----- nvinfo : EIATTR_MIN_STACK_SIZE
	.align		4
.L_31:
        /*0018*/ 	.byte	0x04, 0x12
        /*001a*/ 	.short	(.L_33 - .L_32)
	.align		4
.L_32:
        /*001c*/ 	.word	index@(_ZN3cub18CUB_300001_SM_10006detail11EmptyKernelIvEEvv)
        /*0020*/ 	.word	0x00000000
.L_33:


//--------------------- .nv.compat                --------------------------
	.section	.nv.compat,"",@"SHT_CUDA_COMPAT_INFO"
	.align	4
        /*0000*/ 	.byte	0x02, 0x09, 0x00, 0x00, 0x02, 0x02, 0x01, 0x00, 0x02, 0x05, 0x05, 0x00, 0x03, 0x07, 0x01, 0x01
        /*0010*/ 	.byte	0x02, 0x03, 0x00, 0x00, 0x02, 0x06, 0x01, 0x00, 0x04, 0x0b, 0x08, 0x00, 0x09, 0x00, 0x00, 0x00
        /*0020*/ 	.byte	0x00, 0x00, 0x00, 0x00


//--------------------- .nv.info._ZN3cub18CUB_300001_SM_10006detail11EmptyKernelIvEEvv --------------------------
	.section	.nv.info._ZN3cub18CUB_300001_SM_10006detail11EmptyKernelIvEEvv,"",@"SHT_CUDA_INFO"
	.sectionflags	@""
	.align	4


	//----- nvinfo : EIATTR_CUDA_API_VERSION
	.align		4
        /*0000*/ 	.byte	0x04, 0x37
        /*0002*/ 	.short	(.L_35 - .L_34)
.L_34:
        /*0004*/ 	.word	0x00000082


	//----- nvinfo : EIATTR_SPARSE_MMA_MASK
	.align		4
.L_35:
        /*0008*/ 	.byte	0x03, 0x50
        /*000a*/ 	.short	0x0000


	//----- nvinfo : EIATTR_MAXREG_COUNT
	.align		4
        /*000c*/ 	.byte	0x03, 0x1b
        /*000e*/ 	.short	0x00ff


	//----- nvinfo : EIATTR_MERCURY_ISA_VERSION
	.align		4
        /*0010*/ 	.byte	0x03, 0x5f
        /*0012*/ 	.short	0x0101


	//----- nvinfo : EIATTR_VRC_CTA_INIT_COUNT
	.align		4
        /*0014*/ 	.byte	0x02, 0x4a
	.zero		1
	.zero		1


	//----- nvinfo : EIATTR_EXIT_INSTR_OFFSETS
	.align		4
        /*0018*/ 	.byte	0x04, 0x1c
        /*001a*/ 	.short	(.L_37 - .L_36)


	//   ....[0]....
.L_36:
        /*001c*/ 	.word	0x00000010


	//----- nvinfo : EIATTR_SW_WAR
	.align		4
.L_37:
        /*0020*/ 	.byte	0x04, 0x36
        /*0022*/ 	.short	(.L_39 - .L_38)
.L_38:
        /*0024*/ 	.word	0x00000008
.L_39:


//--------------------- .nv.callgraph             --------------------------
	.section	.nv.callgraph,"",@"SHT_CUDA_CALLGRAPH"
	.align	4
	.sectionentsize	8
	.align		4
        /*0000*/ 	.word	0x00000000
	.align		4
        /*0004*/ 	.word	0xffffffff
	.align		4
        /*0008*/ 	.word	0x00000000
	.align		4
        /*000c*/ 	.word	0xfffffffe
	.align		4
        /*0010*/ 	.word	0x00000000
	.align		4
        /*0014*/ 	.word	0xfffffffd
	.align		4
        /*0018*/ 	.word	0x00000000
	.align		4
        /*001c*/ 	.word	0xfffffffc


//--------------------- .nv.constant4             --------------------------
	.section	.nv.constant4,"a",@progbits
	.align	8
	.align		8
.nv.constant4:
        /*0000*/ 	.dword	_ZN40_INTERNAL_7607c934_4_k_cu_2c59243e_583754cuda3std3__45__cpo5beginE
	.align		8
        /*0008*/ 	.dword	_ZN40_INTERNAL_7607c934_4_k_cu_2c59243e_583754cuda3std3__45__cpo3endE
	.align		8
        /*0010*/ 	.dword	_ZN40_INTERNAL_7607c934_4_k_cu_2c59243e_583754cuda3std3__45__cpo6cbeginE
	.align		8
        /*0018*/ 	.dword	_ZN40_INTERNAL_7607c934_4_k_cu_2c59243e_583754cuda3std3__45__cpo4cendE
	.align		8
        /*0020*/ 	.dword	_ZN40_INTERNAL_7607c934_4_k_cu_2c59243e_583754cuda3std3__45__cpo6rbeginE
	.align		8
        /*0028*/ 	.dword	_ZN40_INTERNAL_7607c934_4_k_cu_2c59243e_583754cuda3std3__45__cpo4rendE
	.align		8
        /*0030*/ 	.dword	_ZN40_INTERNAL_7607c934_4_k_cu_2c59243e_583754cuda3std3__45__cpo7crbeginE
	.align		8
        /*0038*/ 	.dword	_ZN40_INTERNAL_7607c934_4_k_cu_2c59243e_583754cuda3std3__45__cpo5crendE
	.align		8
        /*0040*/ 	.dword	_ZN40_INTERNAL_7607c934_4_k_cu_2c59243e_583754cuda3std3__442_GLOBAL__N__7607c934_4_k_cu_2c59243e_583756ignoreE
	.align		8
        /*0048*/ 	.dword	_ZN40_INTERNAL_7607c934_4_k_cu_2c59243e_583754cuda3std3__419piecewise_constructE
	.align		8
        /*0050*/ 	.dword	_ZN40_INTERNAL_7607c934_4_k_cu_2c59243e_583754cuda3std3__48in_placeE
	.align		8
        /*0058*/ 	.dword	_ZN40_INTERNAL_7607c934_4_k_cu_2c59243e_583754cuda3std3__420unreachable_sentinelE
	.align		8
        /*0060*/ 	.dword	_ZN40_INTERNAL_7607c934_4_k_cu_2c59243e_583754cuda3std6ranges3__45__cpo4swapE
	.align		8
        /*0068*/ 	.dword	_ZN40_INTERNAL_7607c934_4_k_cu_2c59243e_583754cuda3std6ranges3__45__cpo9iter_moveE
	.align		8
        /*0070*/ 	.dword	_ZN40_INTERNAL_7607c934_4_k_cu_2c59243e_583754cuda3std6ranges3__45__cpo5beginE
	.align		8
        /*0078*/ 	.dword	_ZN40_INTERNAL_7607c934_4_k_cu_2c59243e_583754cuda3std6ranges3__45__cpo3endE
	.align		8
        /*0080*/ 	.dword	_ZN40_INTERNAL_7607c934_4_k_cu_2c59243e_583754cuda3std6ranges3__45__cpo6cbeginE
	.align		8
        /*0088*/ 	.dword	_ZN40_INTERNAL_7607c934_4_k_cu_2c59243e_583754cuda3std6ranges3__45__cpo4cendE
	.align		8
        /*0090*/ 	.dword	_ZN40_INTERNAL_7607c934_4_k_cu_2c59243e_583754cuda3std6ranges3__45__cpo7advanceE
	.align		8
        /*0098*/ 	.dword	_ZN40_INTERNAL_7607c934_4_k_cu_2c59243e_583754cuda3std6ranges3__45__cpo9iter_swapE
	.align		8
        /*00a0*/ 	.dword	_ZN40_INTERNAL_7607c934_4_k_cu_2c59243e_583754cuda3std6ranges3__45__cpo4nextE
	.align		8
        /*00a8*/ 	.dword	_ZN40_INTERNAL_7607c934_4_k_cu_2c59243e_583754cuda3std6ranges3__45__cpo4prevE
	.align		8
        /*00b0*/ 	.dword	_ZN40_INTERNAL_7607c934_4_k_cu_2c59243e_583754cuda3std6ranges3__45__cpo4dataE
	.align		8
        /*00b8*/ 	.dword	_ZN40_INTERNAL_7607c934_4_k_cu_2c59243e_583754cuda3std6ranges3__45__cpo5cdataE
	.align		8
        /*00c0*/ 	.dword	_ZN40_INTERNAL_7607c934_4_k_cu_2c59243e_583754cuda3std6ranges3__45__cpo4sizeE
	.align		8
        /*00c8*/ 	.dword	_ZN40_INTERNAL_7607c934_4_k_cu_2c59243e_583754cuda3std6ranges3__45__cpo5ssizeE
	.align		8
        /*00d0*/ 	.dword	_ZN40_INTERNAL_7607c934_4_k_cu_2c59243e_583754cuda3std6ranges3__45__cpo8distanceE
	.align		8
        /*00d8*/ 	.dword	_ZN40_INTERNAL_7607c934_4_k_cu_2c59243e_583756thrust24THRUST_300001_SM_1000_NS6system6detail10sequential3seqE


//--------------------- .text._ZN3cub18CUB_300001_SM_10006detail11EmptyKernelIvEEvv --------------------------
	.section	.text._ZN3cub18CUB_300001_SM_10006detail11EmptyKernelIvEEvv,"ax",@progbits
	.align	128
        .global         _ZN3cub18CUB_300001_SM_10006detail11EmptyKernelIvEEvv
        .type           _ZN3cub18CUB_300001_SM_10006detail11EmptyKernelIvEEvv,@function
        .size           _ZN3cub18CUB_300001_SM_10006detail11EmptyKernelIvEEvv,(.L_x_1 - _ZN3cub18CUB_300001_SM_10006detail11EmptyKernelIvEEvv)
        .other          _ZN3cub18CUB_300001_SM_10006detail11EmptyKernelIvEEvv,@"STO_CUDA_ENTRY STV_DEFAULT"
_ZN3cub18CUB_300001_SM_10006detail11EmptyKernelIvEEvv:
.text._ZN3cub18CUB_300001_SM_10006detail11EmptyKernelIvEEvv:
[----:B------:R-:W-:Y:S01]  /*0000*/  LDC R1, c[0x0][0x37c] ;  /* 0x0000df00ff017b82 */ /* 0x000fe20000000800 */
[----:B------:R-:W-:Y:S05]  /*0010*/  EXIT ;  /* 0x000000000000794d */ /* 0x000fea0003800000 */
.L_x_0:
[----:B------:R-:W-:-:S00]  /*0020*/  BRA `(.L_x_0) ;  /* 0xfffffffc00fc7947 */ /* 0x000fc0000383ffff */
[----:B------:R-:W-:-:S00]  /*0030*/  NOP ;  /* 0x0000000000007918 */ /* 0x000fc00000000000 */
        /* <DEDUP_REMOVED lines=12> */
.L_x_1:


//--------------------- .nv.shared.reserved.0     --------------------------
	.section	.nv.shared.reserved.0,"aw",@nobits
	.weak		__nv_reservedSMEM_offset_0_alias
	.size		__nv_reservedSMEM_offset_0_alias, 0, 64
	.other		__nv_reservedSMEM_offset_0_alias,@"STO_CUDA_RESERVED_SHARED STV_DEFAULT"
__nv_reservedSMEM_offset_0_alias:
	.zero		0
	.zero		64


//--------------------- .nv.global                --------------------------
	.section	.nv.global,"aw",@nobits
.nv.global:
	.type		_ZN40_INTERNAL_7607c934_4_k_cu_2c59243e_583754cuda3std3__48in_placeE,@object
	.size		_ZN40_INTERNAL_7607c934_4_k_cu_2c59243e_583754cuda3std3__48in_placeE,(_ZN40_INTERNAL_7607c934_4_k_cu_2c59243e_583754cuda3std6ranges3__45__cpo8distanceE - _ZN40_INTERNAL_7607c934_4_k_cu_2c59243e_583754cuda3std3__48in_placeE)
_ZN40_INTERNAL_7607c934_4_k_cu_2c59243e_583754cuda3std3__48in_placeE:
	.zero		1
	.type		_ZN40_INTERNAL_7607c934_4_k_cu_2c59243e_583754cuda3std6ranges3__45__cpo8distanceE,@object
	.size		_ZN40_INTERNAL_7607c934_4_k_cu_2c59243e_583754cuda3std6ranges3__45__cpo8distanceE,(_ZN40_INTERNAL_7607c934_4_k_cu_2c59243e_583754cuda3std3__45__cpo6cbeginE - _ZN40_INTERNAL_7607c934_4_k_cu_2c59243e_583754cuda3std6ranges3__45__cpo8distanceE)
_ZN40_INTERNAL_7607c934_4_k_cu_2c59243e_583754cuda3std6ranges3__45__cpo8distanceE:
	.zero		1
	.type		_ZN40_INTERNAL_7607c934_4_k_cu_2c59243e_583754cuda3std3__45__cpo6cbeginE,@object
	.size		_ZN40_INTERNAL_7607c934_4_k_cu_2c59243e_583754cuda3std3__45__cpo6cbeginE,(_ZN40_INTERNAL_7607c934_4_k_cu_2c59243e_583754cuda3std6ranges3__45__cpo7advanceE - _ZN40_INTERNAL_7607c934_4_k_cu_2c59243e_583754cuda3std3__45__cpo6cbeginE)
_ZN40_INTERNAL_7607c934_4_k_cu_2c59243e_583754cuda3std3__45__cpo6cbeginE:
	.zero		1
	.type		_ZN40_INTERNAL_7607c934_4_k_cu_2c59243e_583754cuda3std6ranges3__45__cpo7advanceE,@object
	.size		_ZN40_INTERNAL_7607c934_4_k_cu_2c59243e_583754cuda3std6ranges3__45__cpo7advanceE,(_ZN40_INTERNAL_7607c934_4_k_cu_2c59243e_583754cuda3std3__45__cpo7crbeginE - _ZN40_INTERNAL_7607c934_4_k_cu_2c59243e_583754cuda3std6ranges3__45__cpo7advanceE)
_ZN40_INTERNAL_7607c934_4_k_cu_2c59243e_583754cuda3std6ranges3__45__cpo7advanceE:
	.zero		1
	.type		_ZN40_INTERNAL_7607c934_4_k_cu_2c59243e_583754cuda3std3__45__cpo7crbeginE,@object
	.size		_ZN40_INTERNAL_7607c934_4_k_cu_2c59243e_583754cuda3std3__45__cpo7crbeginE,(_ZN40_INTERNAL_7607c934_4_k_cu_2c59243e_583754cuda3std6ranges3__45__cpo4dataE - _ZN40_INTERNAL_7607c934_4_k_cu_2c59243e_583754cuda3std3__45__cpo7crbeginE)
_ZN40_INTERNAL_7607c934_4_k_cu_2c59243e_583754cuda3std3__45__cpo7crbeginE:
	.zero		1
	.type		_ZN40_INTERNAL_7607c934_4_k_cu_2c59243e_583754cuda3std6ranges3__45__cpo4dataE,@object
	.size		_ZN40_INTERNAL_7607c934_4_k_cu_2c59243e_583754cuda3std6ranges3__45__cpo4dataE,(_ZN40_INTERNAL_7607c934_4_k_cu_2c59243e_583754cuda3std6ranges3__45__cpo5beginE - _ZN40_INTERNAL_7607c934_4_k_cu_2c59243e_583754cuda3std6ranges3__45__cpo4dataE)
_ZN40_INTERNAL_7607c934_4_k_cu_2c59243e_583754cuda3std6ranges3__45__cpo4dataE:
	.zero		1
	.type		_ZN40_INTERNAL_7607c934_4_k_cu_2c59243e_583754cuda3std6ranges3__45__cpo5beginE,@object
	.size		_ZN40_INTERNAL_7607c934_4_k_cu_2c59243e_583754cuda3std6ranges3__45__cpo5beginE,(_ZN40_INTERNAL_7607c934_4_k_cu_2c59243e_583754cuda3std3__442_GLOBAL__N__7607c934_4_k_cu_2c59243e_583756ignoreE - _ZN40_INTERNAL_7607c934_4_k_cu_2c59243e_583754cuda3std6ranges3__45__cpo5beginE)
_ZN40_INTERNAL_7607c934_4_k_cu_2c59243e_583754cuda3std6ranges3__45__cpo5beginE:
	.zero		1
	.type		_ZN40_INTERNAL_7607c934_4_k_cu_2c59243e_583754cuda3std3__442_GLOBAL__N__7607c934_4_k_cu_2c59243e_583756ignoreE,@object
	.size		_ZN40_INTERNAL_7607c934_4_k_cu_2c59243e_583754cuda3std3__442_GLOBAL__N__7607c934_4_k_cu_2c59243e_583756ignoreE,(_ZN40_INTERNAL_7607c934_4_k_cu_2c59243e_583754cuda3std6ranges3__45__cpo4sizeE - _ZN40_INTERNAL_7607c934_4_k_cu_2c59243e_583754cuda3std3__442_GLOBAL__N__7607c934_4_k_cu_2c59243e_583756ignoreE)
_ZN40_INTERNAL_7607c934_4_k_cu_2c59243e_583754cuda3std3__442_GLOBAL__N__7607c934_4_k_cu_2c59243e_583756ignoreE:
	.zero		1
	.type		_ZN40_INTERNAL_7607c934_4_k_cu_2c59243e_583754cuda3std6ranges3__45__cpo4sizeE,@object
	.size		_ZN40_INTERNAL_7607c934_4_k_cu_2c59243e_583754cuda3std6ranges3__45__cpo4sizeE,(_ZN40_INTERNAL_7607c934_4_k_cu_2c59243e_583754cuda3std3__45__cpo5beginE - _ZN40_INTERNAL_7607c934_4_k_cu_2c59243e_583754cuda3std6ranges3__45__cpo4sizeE)
_ZN40_INTERNAL_7607c934_4_k_cu_2c59243e_583754cuda3std6ranges3__45__cpo4sizeE:
	.zero		1
	.type		_ZN40_INTERNAL_7607c934_4_k_cu_2c59243e_583754cuda3std3__45__cpo5beginE,@object
	.size		_ZN40_INTERNAL_7607c934_4_k_cu_2c59243e_583754cuda3std3__45__cpo5beginE,(_ZN40_INTERNAL_7607c934_4_k_cu_2c59243e_583754cuda3std6ranges3__45__cpo6cbeginE - _ZN40_INTERNAL_7607c934_4_k_cu_2c59243e_583754cuda3std3__45__cpo5beginE)
_ZN40_INTERNAL_7607c934_4_k_cu_2c59243e_583754cuda3std3__45__cpo5beginE:
	.zero		1
	.type		_ZN40_INTERNAL_7607c934_4_k_cu_2c59243e_583754cuda3std6ranges3__45__cpo6cbeginE,@object
	.size		_ZN40_INTERNAL_7607c934_4_k_cu_2c59243e_583754cuda3std6ranges3__45__cpo6cbeginE,(_ZN40_INTERNAL_7607c934_4_k_cu_2c59243e_583754cuda3std3__45__cpo6rbeginE - _ZN40_INTERNAL_7607c934_4_k_cu_2c59243e_583754cuda3std6ranges3__45__cpo6cbeginE)
_ZN40_INTERNAL_7607c934_4_k_cu_2c59243e_583754cuda3std6ranges3__45__cpo6cbeginE:
	.zero		1
	.type		_ZN40_INTERNAL_7607c934_4_k_cu_2c59243e_583754cuda3std3__45__cpo6rbeginE,@object
	.size		_ZN40_INTERNAL_7607c934_4_k_cu_2c59243e_583754cuda3std3__45__cpo6rbeginE,(_ZN40_INTERNAL_7607c934_4_k_cu_2c59243e_583754cuda3std6ranges3__45__cpo4nextE - _ZN40_INTERNAL_7607c934_4_k_cu_2c59243e_583754cuda3std3__45__cpo6rbeginE)
_ZN40_INTERNAL_7607c934_4_k_cu_2c59243e_583754cuda3std3__45__cpo6rbeginE:
	.zero		1
	.type		_ZN40_INTERNAL_7607c934_4_k_cu_2c59243e_583754cuda3std6ranges3__45__cpo4nextE,@object
	.size		_ZN40_INTERNAL_7607c934_4_k_cu_2c59243e_583754cuda3std6ranges3__45__cpo4nextE,(_ZN40_INTERNAL_7607c934_4_k_cu_2c59243e_583754cuda3std6ranges3__45__cpo4swapE - _ZN40_INTERNAL_7607c934_4_k_cu_2c59243e_583754cuda3std6ranges3__45__cpo4nextE)
_ZN40_INTERNAL_7607c934_4_k_cu_2c59243e_583754cuda3std6ranges3__45__cpo4nextE:
	.zero		1
	.type		_ZN40_INTERNAL_7607c934_4_k_cu_2c59243e_583754cuda3std6ranges3__45__cpo4swapE,@object
	.size		_ZN40_INTERNAL_7607c934_4_k_cu_2c59243e_583754cuda3std6ranges3__45__cpo4swapE,(_ZN40_INTERNAL_7607c934_4_k_cu_2c59243e_583754cuda3std3__420unreachable_sentinelE - _ZN40_INTERNAL_7607c934_4_k_cu_2c59243e_583754cuda3std6ranges3__45__cpo4swapE)
_ZN40_INTERNAL_7607c934_4_k_cu_2c59243e_583754cuda3std6ranges3__45__cpo4swapE:
	.zero		1
	.type		_ZN40_INTERNAL_7607c934_4_k_cu_2c59243e_583754cuda3std3__420unreachable_sentinelE,@object
	.size		_ZN40_INTERNAL_7607c934_4_k_cu_2c59243e_583754cuda3std3__420unreachable_sentinelE,(_ZN40_INTERNAL_7607c934_4_k_cu_2c59243e_583756thrust24THRUST_300001_SM_1000_NS6system6detail10sequential3seqE - _ZN40_INTERNAL_7607c934_4_k_cu_2c59243e_583754cuda3std3__420unreachable_sentinelE)
_ZN40_INTERNAL_7607c934_4_k_cu_2c59243e_583754cuda3std3__420unreachable_sentinelE:
	.zero		1
	.type		_ZN40_INTERNAL_7607c934_4_k_cu_2c59243e_583756thrust24THRUST_300001_SM_1000_NS6system6detail10sequential3seqE,@object
	.size		_ZN40_INTERNAL_7607c934_4_k_cu_2c59243e_583756thrust24THRUST_300001_SM_1000_NS6system6detail10sequential3seqE,(_ZN40_INTERNAL_7607c934_4_k_cu_2c59243e_583754cuda3std3__45__cpo4cendE - _ZN40_INTERNAL_7607c934_4_k_cu_2c59243e_583756thrust24THRUST_300001_SM_1000_NS6system6detail10sequential3seqE)
_ZN40_INTERNAL_7607c934_4_k_cu_2c59243e_583756thrust24THRUST_300001_SM_1000_NS6system6detail10sequential3seqE:
	.zero		1
	.type		_ZN40_INTERNAL_7607c934_4_k_cu_2c59243e_583754cuda3std3__45__cpo4cendE,@object
	.size		_ZN40_INTERNAL_7607c934_4_k_cu_2c59243e_583754cuda3std3__45__cpo4cendE,(_ZN40_INTERNAL_7607c934_4_k_cu_2c59243e_583754cuda3std6ranges3__45__cpo9iter_swapE - _ZN40_INTERNAL_7607c934_4_k_cu_2c59243e_583754cuda3std3__45__cpo4cendE)
_ZN40_INTERNAL_7607c934_4_k_cu_2c59243e_583754cuda3std3__45__cpo4cendE:
	.zero		1
	.type		_ZN40_INTERNAL_7607c934_4_k_cu_2c59243e_583754cuda3std6ranges3__45__cpo9iter_swapE,@object
	.size		_ZN40_INTERNAL_7607c934_4_k_cu_2c59243e_583754cuda3std6ranges3__45__cpo9iter_swapE,(_ZN40_INTERNAL_7607c934_4_k_cu_2c59243e_583754cuda3std3__45__cpo5crendE - _ZN40_INTERNAL_7607c934_4_k_cu_2c59243e_583754cuda3std6ranges3__45__cpo9iter_swapE)
_ZN40_INTERNAL_7607c934_4_k_cu_2c59243e_583754cuda3std6ranges3__45__cpo9iter_swapE:
	.zero		1
	.type		_ZN40_INTERNAL_7607c934_4_k_cu_2c59243e_583754cuda3std3__45__cpo5crendE,@object
	.size		_ZN40_INTERNAL_7607c934_4_k_cu_2c59243e_583754cuda3std3__45__cpo5crendE,(_ZN40_INTERNAL_7607c934_4_k_cu_2c59243e_583754cuda3std6ranges3__45__cpo5cdataE - _ZN40_INTERNAL_7607c934_4_k_cu_2c59243e_583754cuda3std3__45__cpo5crendE)
_ZN40_INTERNAL_7607c934_4_k_cu_2c59243e_583754cuda3std3__45__cpo5crendE:
	.zero		1
	.type		_ZN40_INTERNAL_7607c934_4_k_cu_2c59243e_583754cuda3std6ranges3__45__cpo5cdataE,@object
	.size		_ZN40_INTERNAL_7607c934_4_k_cu_2c59243e_583754cuda3std6ranges3__45__cpo5cdataE,(_ZN40_INTERNAL_7607c934_4_k_cu_2c59243e_583754cuda3std6ranges3__45__cpo3endE - _ZN40_INTERNAL_7607c934_4_k_cu_2c59243e_583754cuda3std6ranges3__45__cpo5cdataE)
_ZN40_INTERNAL_7607c934_4_k_cu_2c59243e_583754cuda3std6ranges3__45__cpo5cdataE:
	.zero		1
	.type		_ZN40_INTERNAL_7607c934_4_k_cu_2c59243e_583754cuda3std6ranges3__45__cpo3endE,@object
	.size		_ZN40_INTERNAL_7607c934_4_k_cu_2c59243e_583754cuda3std6ranges3__45__cpo3endE,(_ZN40_INTERNAL_7607c934_4_k_cu_2c59243e_583754cuda3std3__419piecewise_constructE - _ZN40_INTERNAL_7607c934_4_k_cu_2c59243e_583754cuda3std6ranges3__45__cpo3endE)
_ZN40_INTERNAL_7607c934_4_k_cu_2c59243e_583754cuda3std6ranges3__45__cpo3endE:
	.zero		1
	.type		_ZN40_INTERNAL_7607c934_4_k_cu_2c59243e_583754cuda3std3__419piecewise_constructE,@object
	.size		_ZN40_INTERNAL_7607c934_4_k_cu_2c59243e_583754cuda3std3__419piecewise_constructE,(_ZN40_INTERNAL_7607c934_4_k_cu_2c59243e_583754cuda3std6ranges3__45__cpo5ssizeE - _ZN40_INTERNAL_7607c934_4_k_cu_2c59243e_583754cuda3std3__419piecewise_constructE)
_ZN40_INTERNAL_7607c934_4_k_cu_2c59243e_583754cuda3std3__419piecewise_constructE:
	.zero		1
	.type		_ZN40_INTERNAL_7607c934_4_k_cu_2c59243e_583754cuda3std6ranges3__45__cpo5ssizeE,@object
	.size		_ZN40_INTERNAL_7607c934_4_k_cu_2c59243e_583754cuda3std6ranges3__45__cpo5ssizeE,(_ZN40_INTERNAL_7607c934_4_k_cu_2c59243e_583754cuda3std3__45__cpo3endE - _ZN40_INTERNAL_7607c934_4_k_cu_2c59243e_583754cuda3std6ranges3__45__cpo5ssizeE)
_ZN40_INTERNAL_7607c934_4_k_cu_2c59243e_583754cuda3std6ranges3__45__cpo5ssizeE:
	.zero		1
	.type		_ZN40_INTERNAL_7607c934_4_k_cu_2c59243e_583754cuda3std3__45__cpo3endE,@object
	.size		_ZN40_INTERNAL_7607c934_4_k_cu_2c59243e_583754cuda3std3__45__cpo3endE,(_ZN40_INTERNAL_7607c934_4_k_cu_2c59243e_583754cuda3std6ranges3__45__cpo4cendE - _ZN40_INTERNAL_7607c934_4_k_cu_2c59243e_583754cuda3std3__45__cpo3endE)
_ZN40_INTERNAL_7607c934_4_k_cu_2c59243e_583754cuda3std3__45__cpo3endE:
	.zero		1
	.type		_ZN40_INTERNAL_7607c934_4_k_cu_2c59243e_583754cuda3std6ranges3__45__cpo4cendE,@object
	.size		_ZN40_INTERNAL_7607c934_4_k_cu_2c59243e_583754cuda3std6ranges3__45__cpo4cendE,(_ZN40_INTERNAL_7607c934_4_k_cu_2c59243e_583754cuda3std3__45__cpo4rendE - _ZN40_INTERNAL_7607c934_4_k_cu_2c59243e_583754cuda3std6ranges3__45__cpo4cendE)
_ZN40_INTERNAL_7607c934_4_k_cu_2c59243e_583754cuda3std6ranges3__45__cpo4cendE:
	.zero		1
	.type		_ZN40_INTERNAL_7607c934_4_k_cu_2c59243e_583754cuda3std3__45__cpo4rendE,@object
	.size		_ZN40_INTERNAL_7607c934_4_k_cu_2c59243e_583754cuda3std3__45__cpo4rendE,(_ZN40_INTERNAL_7607c934_4_k_cu_2c59243e_583754cuda3std6ranges3__45__cpo4prevE - _ZN40_INTERNAL_7607c934_4_k_cu_2c59243e_583754cuda3std3__45__cpo4rendE)
_ZN40_INTERNAL_7607c934_4_k_cu_2c59243e_583754cuda3std3__45__cpo4rendE:
	.zero		1
	.type		_ZN40_INTERNAL_7607c934_4_k_cu_2c59243e_583754cuda3std6ranges3__45__cpo4prevE,@object
	.size		_ZN40_INTERNAL_7607c934_4_k_cu_2c59243e_583754cuda3std6ranges3__45__cpo4prevE,(_ZN40_INTERNAL_7607c934_4_k_cu_2c59243e_583754cuda3std6ranges3__45__cpo9iter_moveE - _ZN40_INTERNAL_7607c934_4_k_cu_2c59243e_583754cuda3std6ranges3__45__cpo4prevE)
_ZN40_INTERNAL_7607c934_4_k_cu_2c59243e_583754cuda3std6ranges3__45__cpo4prevE:
	.zero		1
	.type		_ZN40_INTERNAL_7607c934_4_k_cu_2c59243e_583754cuda3std6ranges3__45__cpo9iter_moveE,@object
	.size		_ZN40_INTERNAL_7607c934_4_k_cu_2c59243e_583754cuda3std6ranges3__45__cpo9iter_moveE,(.L_13 - _ZN40_INTERNAL_7607c934_4_k_cu_2c59243e_583754cuda3std6ranges3__45__cpo9iter_moveE)
_ZN40_INTERNAL_7607c934_4_k_cu_2c59243e_583754cuda3std6ranges3__45__cpo9iter_moveE:
	.zero		1
.L_13:


//--------------------- .nv.constant0._ZN3cub18CUB_300001_SM_10006detail11EmptyKernelIvEEvv --------------------------
	.section	.nv.constant0._ZN3cub18CUB_300001_SM_10006detail11EmptyKernelIvEEvv,"a",@progbits
	.sectionflags	@""
	.align	4
.nv.constant0._ZN3cub18CUB_300001_SM_10006detail11EmptyKernelIvEEvv:
	.zero		896


//--------------------- SYMBOLS --------------------------

	.type		.nv.reservedSmem.offset0,@object
	.size		.nv.reservedSmem.offset0,0x4
